//
// Generated by NVIDIA NVVM Compiler
//
// Compiler Build ID: CL-36424714
// Cuda compilation tools, release 13.0, V13.0.88
// Based on NVVM 20.0.0
//

.version 9.0
.target sm_100
.address_size 64

	// .globl	_Z22multiply_matrix_in_gpuPiS_S_

.visible .entry _Z22multiply_matrix_in_gpuPiS_S_(
	.param .u64 .ptr .align 1 _Z22multiply_matrix_in_gpuPiS_S__param_0,
	.param .u64 .ptr .align 1 _Z22multiply_matrix_in_gpuPiS_S__param_1,
	.param .u64 .ptr .align 1 _Z22multiply_matrix_in_gpuPiS_S__param_2
)
{
	.reg .pred 	%p<4>;
	.reg .b32 	%r<60>;
	.reg .b64 	%rd<13>;

	ld.param.u64 	%rd1, [_Z22multiply_matrix_in_gpuPiS_S__param_0];
	ld.param.u64 	%rd2, [_Z22multiply_matrix_in_gpuPiS_S__param_1];
	ld.param.u64 	%rd3, [_Z22multiply_matrix_in_gpuPiS_S__param_2];
	mov.u32 	%r3, %tid.x;
	mov.u32 	%r4, %ntid.x;
	mov.u32 	%r5, %ctaid.x;
	mad.lo.s32 	%r1, %r4, %r5, %r3;
	mov.u32 	%r6, %tid.y;
	mov.u32 	%r7, %ntid.y;
	mov.u32 	%r8, %ctaid.y;
	mad.lo.s32 	%r9, %r7, %r8, %r6;
	setp.gt.s32 	%p1, %r1, 15;
	setp.gt.u32 	%p2, %r9, 15;
	or.pred  	%p3, %p1, %p2;
	@%p3 bra 	$L__BB0_2;
	cvta.to.global.u64 	%rd4, %rd3;
	cvta.to.global.u64 	%rd5, %rd1;
	cvta.to.global.u64 	%rd6, %rd2;
	shl.b32 	%r10, %r9, 4;
	mul.wide.u32 	%rd7, %r10, 4;
	add.s64 	%rd8, %rd5, %rd7;
	ld.global.u32 	%r11, [%rd8];
	mul.wide.s32 	%rd9, %r1, 4;
	add.s64 	%rd10, %rd6, %rd9;
	ld.global.u32 	%r12, [%rd10];
	mul.lo.s32 	%r13, %r12, %r11;
	ld.global.u32 	%r14, [%rd8+4];
	ld.global.u32 	%r15, [%rd10+64];
	mad.lo.s32 	%r16, %r15, %r14, %r13;
	ld.global.u32 	%r17, [%rd8+8];
	ld.global.u32 	%r18, [%rd10+128];
	mad.lo.s32 	%r19, %r18, %r17, %r16;
	ld.global.u32 	%r20, [%rd8+12];
	ld.global.u32 	%r21, [%rd10+192];
	mad.lo.s32 	%r22, %r21, %r20, %r19;
	ld.global.u32 	%r23, [%rd8+16];
	ld.global.u32 	%r24, [%rd10+256];
	mad.lo.s32 	%r25, %r24, %r23, %r22;
	ld.global.u32 	%r26, [%rd8+20];
	ld.global.u32 	%r27, [%rd10+320];
	mad.lo.s32 	%r28, %r27, %r26, %r25;
	ld.global.u32 	%r29, [%rd8+24];
	ld.global.u32 	%r30, [%rd10+384];
	mad.lo.s32 	%r31, %r30, %r29, %r28;
	ld.global.u32 	%r32, [%rd8+28];
	ld.global.u32 	%r33, [%rd10+448];
	mad.lo.s32 	%r34, %r33, %r32, %r31;
	ld.global.u32 	%r35, [%rd8+32];
	ld.global.u32 	%r36, [%rd10+512];
	mad.lo.s32 	%r37, %r36, %r35, %r34;
	ld.global.u32 	%r38, [%rd8+36];
	ld.global.u32 	%r39, [%rd10+576];
	mad.lo.s32 	%r40, %r39, %r38, %r37;
	ld.global.u32 	%r41, [%rd8+40];
	ld.global.u32 	%r42, [%rd10+640];
	mad.lo.s32 	%r43, %r42, %r41, %r40;
	ld.global.u32 	%r44, [%rd8+44];
	ld.global.u32 	%r45, [%rd10+704];
	mad.lo.s32 	%r46, %r45, %r44, %r43;
	ld.global.u32 	%r47, [%rd8+48];
	ld.global.u32 	%r48, [%rd10+768];
	mad.lo.s32 	%r49, %r48, %r47, %r46;
	ld.global.u32 	%r50, [%rd8+52];
	ld.global.u32 	%r51, [%rd10+832];
	mad.lo.s32 	%r52, %r51, %r50, %r49;
	ld.global.u32 	%r53, [%rd8+56];
	ld.global.u32 	%r54, [%rd10+896];
	mad.lo.s32 	%r55, %r54, %r53, %r52;
	ld.global.u32 	%r56, [%rd8+60];
	ld.global.u32 	%r57, [%rd10+960];
	mad.lo.s32 	%r58, %r57, %r56, %r55;
	add.s32 	%r59, %r10, %r1;
	mul.wide.s32 	%rd11, %r59, 4;
	add.s64 	%rd12, %rd4, %rd11;
	st.global.u32 	[%rd12], %r58;
$L__BB0_2:
	ret;

}


// ===== COMPILED SASS (sm_100) =====

	.target	sm_100

	.elftype	@"ET_EXEC"


//--------------------- .note.nv.tkinfo           --------------------------
	.section	.note.nv.tkinfo,"",@"SHT_NOTE"
	.sectionflags	@"SHF_NOTE_NV_TKINFO"
	.tkinfo
        /*0018*/ 	.word	0x00000002
        /*0030*/ 	.string	""
        /*0030*/ 	.string	"ptxas"
        /*0030*/ 	.string	"Cuda compilation tools, release 13.0, V13.0.88"
        /*0030*/ 	.string	"Build cuda_13.0.r13.0/compiler.36424714_0"
        /*0030*/ 	.string	"-arch sm_100 -m 64 "



//--------------------- .note.nv.cuinfo           --------------------------
	.section	.note.nv.cuinfo,"",@"SHT_NOTE"
	.sectionflags	@"SHF_NOTE_NV_CUINFO"
        /*0018*/ 	.short	0x0002
        /*001a*/ 	.short	0x0064
        /*001c*/ 	.short	0x0082
	.zero		2


//--------------------- .nv.info                  --------------------------
	.section	.nv.info,"",@"SHT_CUDA_INFO"
	.align	4


	//----- nvinfo : EIATTR_REGCOUNT
	.align		4
        /*0000*/ 	.byte	0x04, 0x2f
        /*0002*/ 	.short	(.L_1 - .L_0)
	.align		4
.L_0:
        /*0004*/ 	.word	index@(_Z22multiply_matrix_in_gpuPiS_S_)
        /*0008*/ 	.word	0x00000020


	//----- nvinfo : EIATTR_FRAME_SIZE
	.align		4
.L_1:
        /*000c*/ 	.byte	0x04, 0x11
        /*000e*/ 	.short	(.L_3 - .L_2)
	.align		4
.L_2:
        /*0010*/ 	.word	index@(_Z22multiply_matrix_in_gpuPiS_S_)
        /*0014*/ 	.word	0x00000000


	//----- nvinfo : EIATTR_MIN_STACK_SIZE
	.align		4
.L_3:
        /*0018*/ 	.byte	0x04, 0x12
        /*001a*/ 	.short	(.L_5 - .L_4)
	.align		4
.L_4:
        /*001c*/ 	.word	index@(_Z22multiply_matrix_in_gpuPiS_S_)
        /*0020*/ 	.word	0x00000000
.L_5:


//--------------------- .nv.compat                --------------------------
	.section	.nv.compat,"",@"SHT_CUDA_COMPAT_INFO"
	.align	4
        /*0000*/ 	.byte	0x02, 0x09, 0x00, 0x00, 0x02, 0x02, 0x01, 0x00, 0x02, 0x05, 0x05, 0x00, 0x03, 0x07, 0x01, 0x01
        /*0010*/ 	.byte	0x02, 0x03, 0x00, 0x00, 0x02, 0x06, 0x01, 0x00, 0x04, 0x0b, 0x08, 0x00, 0x09, 0x00, 0x00, 0x00
        /*0020*/ 	.byte	0x00, 0x00, 0x00, 0x00


//--------------------- .nv.info._Z22multiply_matrix_in_gpuPiS_S_ --------------------------
	.section	.nv.info._Z22multiply_matrix_in_gpuPiS_S_,"",@"SHT_CUDA_INFO"
	.sectionflags	@""
	.align	4


	//----- nvinfo : EIATTR_CUDA_API_VERSION
	.align		4
        /*0000*/ 	.byte	0x04, 0x37
        /*0002*/ 	.short	(.L_7 - .L_6)
.L_6:
        /*0004*/ 	.word	0x00000082


	//----- nvinfo : EIATTR_KPARAM_INFO
	.align		4
.L_7:
        /*0008*/ 	.byte	0x04, 0x17
        /*000a*/ 	.short	(.L_9 - .L_8)
.L_8:
        /*000c*/ 	.word	0x00000000
        /*0010*/ 	.short	0x0002
        /*0012*/ 	.short	0x0010
        /*0014*/ 	.byte	0x00, 0xf5, 0x21, 0x00


	//----- nvinfo : EIATTR_KPARAM_INFO
	.align		4
.L_9:
        /*0018*/ 	.byte	0x04, 0x17
        /*001a*/ 	.short	(.L_11 - .L_10)
.L_10:
        /*001c*/ 	.word	0x00000000
        /*0020*/ 	.short	0x0001
        /*0022*/ 	.short	0x0008
        /*0024*/ 	.byte	0x00, 0xf5, 0x21, 0x00


	//----- nvinfo : EIATTR_KPARAM_INFO
	.align		4
.L_11:
        /*0028*/ 	.byte	0x04, 0x17
        /*002a*/ 	.short	(.L_13 - .L_12)
.L_12:
        /*002c*/ 	.word	0x00000000
        /*0030*/ 	.short	0x0000
        /*0032*/ 	.short	0x0000
        /*0034*/ 	.byte	0x00, 0xf5, 0x21, 0x00


	//----- nvinfo : EIATTR_SPARSE_MMA_MASK
	.align		4
.L_13:
        /*0038*/ 	.byte	0x03, 0x50
        /*003a*/ 	.short	0x0000


	//----- nvinfo : EIATTR_MAXREG_COUNT
	.align		4
        /*003c*/ 	.byte	0x03, 0x1b
        /*003e*/ 	.short	0x00ff


	//----- nvinfo : EIATTR_MERCURY_ISA_VERSION
	.align		4
        /*0040*/ 	.byte	0x03, 0x5f
        /*0042*/ 	.short	0x0101


	//----- nvinfo : EIATTR_VRC_CTA_INIT_COUNT
	.align		4
        /*0044*/ 	.byte	0x02, 0x4a
	.zero		1
	.zero		1


	//----- nvinfo : EIATTR_EXIT_INSTR_OFFSETS
	.align		4
        /*0048*/ 	.byte	0x04, 0x1c
        /*004a*/ 	.short	(.L_15 - .L_14)


	//   ....[0]....
.L_14:
        /*004c*/ 	.word	0x000000b0


	//   ....[1]....
        /*0050*/ 	.word	0x00000460


	//----- nvinfo : EIATTR_CBANK_PARAM_SIZE
	.align		4
.L_15:
        /*0054*/ 	.byte	0x03, 0x19
        /*0056*/ 	.short	0x0018


	//----- nvinfo : EIATTR_PARAM_CBANK
	.align		4
        /*0058*/ 	.byte	0x04, 0x0a
        /*005a*/ 	.short	(.L_17 - .L_16)
	.align		4
.L_16:
        /*005c*/ 	.word	index@(.nv.constant0._Z22multiply_matrix_in_gpuPiS_S_)
        /*0060*/ 	.short	0x0380
        /*0062*/ 	.short	0x0018


	//----- nvinfo : EIATTR_SW_WAR
	.align		4
.L_17:
        /*0064*/ 	.byte	0x04, 0x36
        /*0066*/ 	.short	(.L_19 - .L_18)
.L_18:
        /*0068*/ 	.word	0x00000008
.L_19:


//--------------------- .nv.callgraph             --------------------------
	.section	.nv.callgraph,"",@"SHT_CUDA_CALLGRAPH"
	.align	4
	.sectionentsize	8
	.align		4
        /*0000*/ 	.word	0x00000000
	.align		4
        /*0004*/ 	.word	0xffffffff
	.align		4
        /*0008*/ 	.word	0x00000000
	.align		4
        /*000c*/ 	.word	0xfffffffe
	.align		4
        /*0010*/ 	.word	0x00000000
	.align		4
        /*0014*/ 	.word	0xfffffffd
	.align		4
        /*0018*/ 	.word	0x00000000
	.align		4
        /*001c*/ 	.word	0xfffffffc


//--------------------- .text._Z22multiply_matrix_in_gpuPiS_S_ --------------------------
	.section	.text._Z22multiply_matrix_in_gpuPiS_S_,"ax",@progbits
	.align	128
        .global         _Z22multiply_matrix_in_gpuPiS_S_
        .type           _Z22multiply_matrix_in_gpuPiS_S_,@function
        .size           _Z22multiply_matrix_in_gpuPiS_S_,(.L_x_1 - _Z22multiply_matrix_in_gpuPiS_S_)
        .other          _Z22multiply_matrix_in_gpuPiS_S_,@"STO_CUDA_ENTRY STV_DEFAULT"
_Z22multiply_matrix_in_gpuPiS_S_:
.text._Z22multiply_matrix_in_gpuPiS_S_:
[----:B------:R-:W-:Y:S01]  /*0000*/  LDC R1, c[0x0][0x37c] ;  /* 0x0000df00ff017b82 */ /* 0x000fe20000000800 */
[----:B------:R-:W0:Y:S01]  /*0010*/  S2R R0, SR_TID.Y ;  /* 0x0000000000007919 */ /* 0x000e220000002200 */
[----:B------:R-:W1:Y:S01]  /*0020*/  LDCU UR4, c[0x0][0x360] ;  /* 0x00006c00ff0477ac */ /* 0x000e620008000800 */
[----:B------:R-:W0:Y:S01]  /*0030*/  S2R R3, SR_CTAID.Y ;  /* 0x0000000000037919 */ /* 0x000e220000002600 */
[----:B------:R-:W0:Y:S01]  /*0040*/  LDCU UR5, c[0x0][0x364] ;  /* 0x00006c80ff0577ac */ /* 0x000e220008000800 */
[----:B------:R-:W1:Y:S01]  /*0050*/  S2R R7, SR_TID.X ;  /* 0x0000000000077919 */ /* 0x000e620000002100 */
[----:B------:R-:W1:Y:S01]  /*0060*/  S2R R2, SR_CTAID.X ;  /* 0x0000000000027919 */ /* 0x000e620000002500 */
[----:B0-----:R-:W-:-:S05]  /*0070*/  IMAD R0, R3, UR5, R0 ;  /* 0x0000000503007c24 */ /* 0x001fca000f8e0200 */
[----:B------:R-:W-:Y:S01]  /*0080*/  ISETP.GT.U32.AND P0, PT, R0, 0xf, PT ;  /* 0x0000000f0000780c */ /* 0x000fe20003f04070 */
[----:B-1----:R-:W-:-:S05]  /*0090*/  IMAD R7, R2, UR4, R7 ;  /* 0x0000000402077c24 */ /* 0x002fca000f8e0207 */
[----:B------:R-:W-:-:S13]  /*00a0*/  ISETP.GT.OR P0, PT, R7, 0xf, P0 ;  /* 0x0000000f0700780c */ /* 0x000fda0000704670 */
[----:B------:R-:W-:Y:S05]  /*00b0*/  @P0 EXIT ;  /* 0x000000000000094d */ /* 0x000fea0003800000 */
[----:B------:R-:W0:Y:S01]  /*00c0*/  LDC.64 R4, c[0x0][0x380] ;  /* 0x0000e000ff047b82 */ /* 0x000e220000000a00 */
[----:B------:R-:W1:Y:S01]  /*00d0*/  LDCU.64 UR4, c[0x0][0x358] ;  /* 0x00006b00ff0477ac */ /* 0x000e620008000a00 */
[----:B------:R-:W-:-:S06]  /*00e0*/  SHF.L.U32 R0, R0, 0x4, RZ ;  /* 0x0000000400007819 */ /* 0x000fcc00000006ff */
[----:B------:R-:W2:Y:S01]  /*00f0*/  LDC.64 R2, c[0x0][0x388] ;  /* 0x0000e200ff027b82 */ /* 0x000ea20000000a00 */
[----:B0-----:R-:W-:-:S05]  /*0100*/  IMAD.WIDE.U32 R4, R0, 0x4, R4 ;  /* 0x0000000400047825 */ /* 0x001fca00078e0004 */
[----:B-1----:R-:W3:Y:S01]  /*0110*/  LDG.E R6, desc[UR4][R4.64] ;  /* 0x0000000404067981 */ /* 0x002ee2000c1e1900 */
[----:B--2---:R-:W-:-:S03]  /*0120*/  IMAD.WIDE R2, R7, 0x4, R2 ;  /* 0x0000000407027825 */ /* 0x004fc600078e0202 */
[----:B------:R-:W2:Y:S04]  /*0130*/  LDG.E R11, desc[UR4][R4.64+0x4] ;  /* 0x00000404040b7981 */ /* 0x000ea8000c1e1900 */
[----:B------:R-:W3:Y:S04]  /*0140*/  LDG.E R9, desc[UR4][R2.64] ;  /* 0x0000000402097981 */ /* 0x000ee8000c1e1900 */
[----:B------:R-:W2:Y:S04]  /*0150*/  LDG.E R24, desc[UR4][R2.64+0x40] ;  /* 0x0000400402187981 */ /* 0x000ea8000c1e1900 */
[----:B------:R-:W4:Y:S04]  /*0160*/  LDG.E R13, desc[UR4][R4.64+0x8] ;  /* 0x00000804040d7981 */ /* 0x000f28000c1e1900 */
[----:B------:R-:W4:Y:S04]  /*0170*/  LDG.E R10, desc[UR4][R2.64+0x80] ;  /* 0x00008004020a7981 */ /* 0x000f28000c1e1900 */
[----:B------:R-:W5:Y:S04]  /*0180*/  LDG.E R20, desc[UR4][R4.64+0xc] ;  /* 0x00000c0404147981 */ /* 0x000f68000c1e1900 */
        /* <DEDUP_REMOVED lines=12> */
[----:B------:R-:W5:Y:S01]  /*0250*/  LDG.E R29, desc[UR4][R2.64+0x3c0] ;  /* 0x0003c004021d7981 */ /* 0x000f62000c1e1900 */
[----:B---3--:R-:W-:-:S03]  /*0260*/  IMAD R8, R6, R9, RZ ;  /* 0x0000000906087224 */ /* 0x008fc600078e02ff */
[----:B------:R-:W3:Y:S01]  /*0270*/  LDG.E R6, desc[UR4][R4.64+0x24] ;  /* 0x0000240404067981 */ /* 0x000ee2000c1e1900 */
[----:B--2---:R-:W-:-:S03]  /*0280*/  IMAD R24, R11, R24, R8 ;  /* 0x000000180b187224 */ /* 0x004fc600078e0208 */
[----:B------:R-:W3:Y:S04]  /*0290*/  LDG.E R9, desc[UR4][R2.64+0x240] ;  /* 0x0002400402097981 */ /* 0x000ee8000c1e1900 */
[----:B------:R-:W2:Y:S01]  /*02a0*/  LDG.E R8, desc[UR4][R4.64+0x28] ;  /* 0x0000280404087981 */ /* 0x000ea2000c1e1900 */
[----:B----4-:R-:W-:-:S03]  /*02b0*/  IMAD R24, R13, R10, R24 ;  /* 0x0000000a0d187224 */ /* 0x010fc600078e0218 */
[----:B------:R-:W2:Y:S04]  /*02c0*/  LDG.E R11, desc[UR4][R2.64+0x280] ;  /* 0x00028004020b7981 */ /* 0x000ea8000c1e1900 */
[----:B------:R-:W4:Y:S01]  /*02d0*/  LDG.E R10, desc[UR4][R4.64+0x2c] ;  /* 0x00002c04040a7981 */ /* 0x000f22000c1e1900 */
[----:B-----5:R-:W-:-:S03]  /*02e0*/  IMAD R24, R20, R23, R24 ;  /* 0x0000001714187224 */ /* 0x020fc600078e0218 */
[----:B------:R-:W4:Y:S04]  /*02f0*/  LDG.E R13, desc[UR4][R2.64+0x2c0] ;  /* 0x0002c004020d7981 */ /* 0x000f28000c1e1900 */
[----:B------:R-:W5:Y:S01]  /*0300*/  LDG.E R20, desc[UR4][R4.64+0x30] ;  /* 0x0000300404147981 */ /* 0x000f62000c1e1900 */
[----:B------:R-:W-:-:S03]  /*0310*/  IMAD R24, R22, R25, R24 ;  /* 0x0000001916187224 */ /* 0x000fc600078e0218 */
[----:B------:R-:W5:Y:S04]  /*0320*/  LDG.E R23, desc[UR4][R2.64+0x300] ;  /* 0x0003000402177981 */ /* 0x000f68000c1e1900 */
[----:B------:R-:W5:Y:S04]  /*0330*/  LDG.E R22, desc[UR4][R4.64+0x34] ;  /* 0x0000340404167981 */ /* 0x000f68000c1e1900 */
[----:B------:R-:W5:Y:S01]  /*0340*/  LDG.E R25, desc[UR4][R2.64+0x340] ;  /* 0x0003400402197981 */ /* 0x000f62000c1e1900 */
[----:B------:R-:W-:-:S03]  /*0350*/  IMAD R15, R12, R15, R24 ;  /* 0x0000000f0c0f7224 */ /* 0x000fc600078e0218 */
[----:B------:R-:W5:Y:S04]  /*0360*/  LDG.E R24, desc[UR4][R4.64+0x38] ;  /* 0x0000380404187981 */ /* 0x000f68000c1e1900 */
[----:B------:R-:W5:Y:S01]  /*0370*/  LDG.E R12, desc[UR4][R4.64+0x3c] ;  /* 0x00003c04040c7981 */ /* 0x000f62000c1e1900 */
[----:B------:R-:W-:-:S04]  /*0380*/  IMAD R14, R14, R17, R15 ;  /* 0x000000110e0e7224 */ /* 0x000fc800078e020f */
[----:B------:R-:W-:-:S04]  /*0390*/  IMAD R14, R16, R19, R14 ;  /* 0x00000013100e7224 */ /* 0x000fc800078e020e */
[----:B------:R-:W-:Y:S02]  /*03a0*/  IMAD R18, R18, R21, R14 ;  /* 0x0000001512127224 */ /* 0x000fe400078e020e */
[----:B------:R-:W0:Y:S01]  /*03b0*/  LDC.64 R14, c[0x0][0x390] ;  /* 0x0000e400ff0e7b82 */ /* 0x000e220000000a00 */
[----:B------:R-:W-:-:S05]  /*03c0*/  IADD3 R7, PT, PT, R7, R0, RZ ;  /* 0x0000000007077210 */ /* 0x000fca0007ffe0ff */
[----:B0-----:R-:W-:-:S04]  /*03d0*/  IMAD.WIDE R14, R7, 0x4, R14 ;  /* 0x00000004070e7825 */ /* 0x001fc800078e020e */
[----:B---3--:R-:W-:-:S04]  /*03e0*/  IMAD R6, R6, R9, R18 ;  /* 0x0000000906067224 */ /* 0x008fc800078e0212 */
[----:B--2---:R-:W-:-:S04]  /*03f0*/  IMAD R6, R8, R11, R6 ;  /* 0x0000000b08067224 */ /* 0x004fc800078e0206 */
[----:B----4-:R-:W-:-:S04]  /*0400*/  IMAD R6, R10, R13, R6 ;  /* 0x0000000d0a067224 */ /* 0x010fc800078e0206 */
[----:B-----5:R-:W-:-:S04]  /*0410*/  IMAD R6, R20, R23, R6 ;  /* 0x0000001714067224 */ /* 0x020fc800078e0206 */
[----:B------:R-:W-:-:S04]  /*0420*/  IMAD R6, R22, R25, R6 ;  /* 0x0000001916067224 */ /* 0x000fc800078e0206 */
[----:B------:R-:W-:-:S04]  /*0430*/  IMAD R6, R24, R27, R6 ;  /* 0x0000001b18067224 */ /* 0x000fc800078e0206 */
[----:B------:R-:W-:-:S05]  /*0440*/  IMAD R29, R12, R29, R6 ;  /* 0x0000001d0c1d7224 */ /* 0x000fca00078e0206 */
[----:B------:R-:W-:Y:S01]  /*0450*/  STG.E desc[UR4][R14.64], R29 ;  /* 0x0000001d0e007986 */ /* 0x000fe2000c101904 */
[----:B------:R-:W-:Y:S05]  /*0460*/  EXIT ;  /* 0x000000000000794d */ /* 0x000fea0003800000 */
.L_x_0:
[----:B------:R-:W-:-:S00]  /*0470*/  BRA `(.L_x_0) ;  /* 0xfffffffc00fc7947 */ /* 0x000fc0000383ffff */
[----:B------:R-:W-:-:S00]  /*0480*/  NOP ;  /* 0x0000000000007918 */ /* 0x000fc00000000000 */
[----:B------:R-:W-:-:S00]  /*0490*/  NOP ;  /* 0x0000000000007918 */ /* 0x000fc00000000000 */
[----:B------:R-:W-:-:S00]  /*04a0*/  NOP ;  /* 0x0000000000007918 */ /* 0x000fc00000000000 */
[----:B------:R-:W-:-:S00]  /*04b0*/  NOP ;  /* 0x0000000000007918 */ /* 0x000fc00000000000 */
[----:B------:R-:W-:-:S00]  /*04c0*/  NOP ;  /* 0x0000000000007918 */ /* 0x000fc00000000000 */
[----:B------:R-:W-:-:S00]  /*04d0*/  NOP ;  /* 0x0000000000007918 */ /* 0x000fc00000000000 */
[----:B------:R-:W-:-:S00]  /*04e0*/  NOP ;  /* 0x0000000000007918 */ /* 0x000fc00000000000 */
[----:B------:R-:W-:-:S00]  /*04f0*/  NOP ;  /* 0x0000000000007918 */ /* 0x000fc00000000000 */
.L_x_1:


//--------------------- .nv.shared.reserved.0     --------------------------
	.section	.nv.shared.reserved.0,"aw",@nobits
	.weak		__nv_reservedSMEM_offset_0_alias
	.size		__nv_reservedSMEM_offset_0_alias, 0, 64
	.other		__nv_reservedSMEM_offset_0_alias,@"STO_CUDA_RESERVED_SHARED STV_DEFAULT"
__nv_reservedSMEM_offset_0_alias:
	.zero		0
	.zero		64


//--------------------- .nv.constant0._Z22multiply_matrix_in_gpuPiS_S_ --------------------------
	.section	.nv.constant0._Z22multiply_matrix_in_gpuPiS_S_,"a",@progbits
	.sectionflags	@""
	.align	4
.nv.constant0._Z22multiply_matrix_in_gpuPiS_S_:
	.zero		920


//--------------------- SYMBOLS --------------------------

	.type		.nv.reservedSmem.offset0,@object
	.size		.nv.reservedSmem.offset0,0x4
